//
// Generated by NVIDIA NVVM Compiler
//
// Compiler Build ID: CL-36424714
// Cuda compilation tools, release 13.0, V13.0.88
// Based on NVVM 20.0.0
//

.version 9.0
.target sm_100
.address_size 64

	// .globl	_Z23project_lidar_to_cameraPfS_S_i

.visible .entry _Z23project_lidar_to_cameraPfS_S_i(
	.param .u64 .ptr .align 1 _Z23project_lidar_to_cameraPfS_S_i_param_0,
	.param .u64 .ptr .align 1 _Z23project_lidar_to_cameraPfS_S_i_param_1,
	.param .u64 .ptr .align 1 _Z23project_lidar_to_cameraPfS_S_i_param_2,
	.param .u32 _Z23project_lidar_to_cameraPfS_S_i_param_3
)
{
	.reg .pred 	%p<2>;
	.reg .b32 	%r<8>;
	.reg .b64 	%rd<5>;

	ld.param.u64 	%rd1, [_Z23project_lidar_to_cameraPfS_S_i_param_2];
	ld.param.u32 	%r2, [_Z23project_lidar_to_cameraPfS_S_i_param_3];
	mov.u32 	%r3, %ctaid.x;
	mov.u32 	%r4, %ntid.x;
	mov.u32 	%r5, %tid.x;
	mad.lo.s32 	%r1, %r3, %r4, %r5;
	setp.ge.s32 	%p1, %r1, %r2;
	@%p1 bra 	$L__BB0_2;
	cvta.to.global.u64 	%rd2, %rd1;
	mul.lo.s32 	%r6, %r1, 3;
	mul.wide.s32 	%rd3, %r6, 4;
	add.s64 	%rd4, %rd2, %rd3;
	mov.b32 	%r7, 0;
	st.global.u32 	[%rd4], %r7;
$L__BB0_2:
	ret;

}


// ===== COMPILED SASS (sm_100) =====

	.target	sm_100

	.elftype	@"ET_EXEC"


//--------------------- .note.nv.tkinfo           --------------------------
	.section	.note.nv.tkinfo,"",@"SHT_NOTE"
	.sectionflags	@"SHF_NOTE_NV_TKINFO"
	.tkinfo
        /*0018*/ 	.word	0x00000002
        /*0030*/ 	.string	""
        /*0030*/ 	.string	"ptxas"
        /*0030*/ 	.string	"Cuda compilation tools, release 13.0, V13.0.88"
        /*0030*/ 	.string	"Build cuda_13.0.r13.0/compiler.36424714_0"
        /*0030*/ 	.string	"-arch sm_100 -m 64 "



//--------------------- .note.nv.cuinfo           --------------------------
	.section	.note.nv.cuinfo,"",@"SHT_NOTE"
	.sectionflags	@"SHF_NOTE_NV_CUINFO"
        /*0018*/ 	.short	0x0002
        /*001a*/ 	.short	0x0064
        /*001c*/ 	.short	0x0082
	.zero		2


//--------------------- .nv.info                  --------------------------
	.section	.nv.info,"",@"SHT_CUDA_INFO"
	.align	4


	//----- nvinfo : EIATTR_REGCOUNT
	.align		4
        /*0000*/ 	.byte	0x04, 0x2f
        /*0002*/ 	.short	(.L_1 - .L_0)
	.align		4
.L_0:
        /*0004*/ 	.word	index@(_Z23project_lidar_to_cameraPfS_S_i)
        /*0008*/ 	.word	0x00000008


	//----- nvinfo : EIATTR_FRAME_SIZE
	.align		4
.L_1:
        /*000c*/ 	.byte	0x04, 0x11
        /*000e*/ 	.short	(.L_3 - .L_2)
	.align		4
.L_2:
        /*0010*/ 	.word	index@(_Z23project_lidar_to_cameraPfS_S_i)
        /*0014*/ 	.word	0x00000000


	//----- nvinfo : EIATTR_MIN_STACK_SIZE
	.align		4
.L_3:
        /*0018*/ 	.byte	0x04, 0x12
        /*001a*/ 	.short	(.L_5 - .L_4)
	.align		4
.L_4:
        /*001c*/ 	.word	index@(_Z23project_lidar_to_cameraPfS_S_i)
        /*0020*/ 	.word	0x00000000
.L_5:


//--------------------- .nv.compat                --------------------------
	.section	.nv.compat,"",@"SHT_CUDA_COMPAT_INFO"
	.align	4
        /*0000*/ 	.byte	0x02, 0x09, 0x00, 0x00, 0x02, 0x02, 0x01, 0x00, 0x02, 0x05, 0x05, 0x00, 0x03, 0x07, 0x01, 0x01
        /*0010*/ 	.byte	0x02, 0x03, 0x00, 0x00, 0x02, 0x06, 0x01, 0x00, 0x04, 0x0b, 0x08, 0x00, 0x09, 0x00, 0x00, 0x00
        /*0020*/ 	.byte	0x00, 0x00, 0x00, 0x00


//--------------------- .nv.info._Z23project_lidar_to_cameraPfS_S_i --------------------------
	.section	.nv.info._Z23project_lidar_to_cameraPfS_S_i,"",@"SHT_CUDA_INFO"
	.sectionflags	@""
	.align	4


	//----- nvinfo : EIATTR_CUDA_API_VERSION
	.align		4
        /*0000*/ 	.byte	0x04, 0x37
        /*0002*/ 	.short	(.L_7 - .L_6)
.L_6:
        /*0004*/ 	.word	0x00000082


	//----- nvinfo : EIATTR_KPARAM_INFO
	.align		4
.L_7:
        /*0008*/ 	.byte	0x04, 0x17
        /*000a*/ 	.short	(.L_9 - .L_8)
.L_8:
        /*000c*/ 	.word	0x00000000
        /*0010*/ 	.short	0x0003
        /*0012*/ 	.short	0x0018
        /*0014*/ 	.byte	0x00, 0xf0, 0x11, 0x00


	//----- nvinfo : EIATTR_KPARAM_INFO
	.align		4
.L_9:
        /*0018*/ 	.byte	0x04, 0x17
        /*001a*/ 	.short	(.L_11 - .L_10)
.L_10:
        /*001c*/ 	.word	0x00000000
        /*0020*/ 	.short	0x0002
        /*0022*/ 	.short	0x0010
        /*0024*/ 	.byte	0x00, 0xf5, 0x21, 0x00


	//----- nvinfo : EIATTR_KPARAM_INFO
	.align		4
.L_11:
        /*0028*/ 	.byte	0x04, 0x17
        /*002a*/ 	.short	(.L_13 - .L_12)
.L_12:
        /*002c*/ 	.word	0x00000000
        /*0030*/ 	.short	0x0001
        /*0032*/ 	.short	0x0008
        /*0034*/ 	.byte	0x00, 0xf5, 0x21, 0x00


	//----- nvinfo : EIATTR_KPARAM_INFO
	.align		4
.L_13:
        /*0038*/ 	.byte	0x04, 0x17
        /*003a*/ 	.short	(.L_15 - .L_14)
.L_14:
        /*003c*/ 	.word	0x00000000
        /*0040*/ 	.short	0x0000
        /*0042*/ 	.short	0x0000
        /*0044*/ 	.byte	0x00, 0xf5, 0x21, 0x00


	//----- nvinfo : EIATTR_SPARSE_MMA_MASK
	.align		4
.L_15:
        /*0048*/ 	.byte	0x03, 0x50
        /*004a*/ 	.short	0x0000


	//----- nvinfo : EIATTR_MAXREG_COUNT
	.align		4
        /*004c*/ 	.byte	0x03, 0x1b
        /*004e*/ 	.short	0x00ff


	//----- nvinfo : EIATTR_MERCURY_ISA_VERSION
	.align		4
        /*0050*/ 	.byte	0x03, 0x5f
        /*0052*/ 	.short	0x0101


	//----- nvinfo : EIATTR_VRC_CTA_INIT_COUNT
	.align		4
        /*0054*/ 	.byte	0x02, 0x4a
	.zero		1
	.zero		1


	//----- nvinfo : EIATTR_EXIT_INSTR_OFFSETS
	.align		4
        /*0058*/ 	.byte	0x04, 0x1c
        /*005a*/ 	.short	(.L_17 - .L_16)


	//   ....[0]....
.L_16:
        /*005c*/ 	.word	0x00000070


	//   ....[1]....
        /*0060*/ 	.word	0x000000d0


	//----- nvinfo : EIATTR_CBANK_PARAM_SIZE
	.align		4
.L_17:
        /*0064*/ 	.byte	0x03, 0x19
        /*0066*/ 	.short	0x001c


	//----- nvinfo : EIATTR_PARAM_CBANK
	.align		4
        /*0068*/ 	.byte	0x04, 0x0a
        /*006a*/ 	.short	(.L_19 - .L_18)
	.align		4
.L_18:
        /*006c*/ 	.word	index@(.nv.constant0._Z23project_lidar_to_cameraPfS_S_i)
        /*0070*/ 	.short	0x0380
        /*0072*/ 	.short	0x001c


	//----- nvinfo : EIATTR_SW_WAR
	.align		4
.L_19:
        /*0074*/ 	.byte	0x04, 0x36
        /*0076*/ 	.short	(.L_21 - .L_20)
.L_20:
        /*0078*/ 	.word	0x00000008
.L_21:


//--------------------- .nv.callgraph             --------------------------
	.section	.nv.callgraph,"",@"SHT_CUDA_CALLGRAPH"
	.align	4
	.sectionentsize	8
	.align		4
        /*0000*/ 	.word	0x00000000
	.align		4
        /*0004*/ 	.word	0xffffffff
	.align		4
        /*0008*/ 	.word	0x00000000
	.align		4
        /*000c*/ 	.word	0xfffffffe
	.align		4
        /*0010*/ 	.word	0x00000000
	.align		4
        /*0014*/ 	.word	0xfffffffd
	.align		4
        /*0018*/ 	.word	0x00000000
	.align		4
        /*001c*/ 	.word	0xfffffffc


//--------------------- .text._Z23project_lidar_to_cameraPfS_S_i --------------------------
	.section	.text._Z23project_lidar_to_cameraPfS_S_i,"ax",@progbits
	.align	128
        .global         _Z23project_lidar_to_cameraPfS_S_i
        .type           _Z23project_lidar_to_cameraPfS_S_i,@function
        .size           _Z23project_lidar_to_cameraPfS_S_i,(.L_x_1 - _Z23project_lidar_to_cameraPfS_S_i)
        .other          _Z23project_lidar_to_cameraPfS_S_i,@"STO_CUDA_ENTRY STV_DEFAULT"
_Z23project_lidar_to_cameraPfS_S_i:
.text._Z23project_lidar_to_cameraPfS_S_i:
[----:B------:R-:W-:Y:S01]  /*0000*/  LDC R1, c[0x0][0x37c] ;  /* 0x0000df00ff017b82 */ /* 0x000fe20000000800 */
[----:B------:R-:W0:Y:S07]  /*0010*/  S2R R3, SR_TID.X ;  /* 0x0000000000037919 */ /* 0x000e2e0000002100 */
[----:B------:R-:W0:Y:S01]  /*0020*/  S2UR UR4, SR_CTAID.X ;  /* 0x00000000000479c3 */ /* 0x000e220000002500 */
[----:B------:R-:W1:Y:S07]  /*0030*/  LDCU UR5, c[0x0][0x398] ;  /* 0x00007300ff0577ac */ /* 0x000e6e0008000800 */
[----:B------:R-:W0:Y:S02]  /*0040*/  LDC R0, c[0x0][0x360] ;  /* 0x0000d800ff007b82 */ /* 0x000e240000000800 */
[----:B0-----:R-:W-:-:S05]  /*0050*/  IMAD R0, R0, UR4, R3 ;  /* 0x0000000400007c24 */ /* 0x001fca000f8e0203 */
[----:B-1----:R-:W-:-:S13]  /*0060*/  ISETP.GE.AND P0, PT, R0, UR5, PT ;  /* 0x0000000500007c0c */ /* 0x002fda000bf06270 */
[----:B------:R-:W-:Y:S05]  /*0070*/  @P0 EXIT ;  /* 0x000000000000094d */ /* 0x000fea0003800000 */
[----:B------:R-:W0:Y:S01]  /*0080*/  LDC.64 R2, c[0x0][0x390] ;  /* 0x0000e400ff027b82 */ /* 0x000e220000000a00 */
[----:B------:R-:W1:Y:S01]  /*0090*/  LDCU.64 UR4, c[0x0][0x358] ;  /* 0x00006b00ff0477ac */ /* 0x000e620008000a00 */
[----:B------:R-:W-:-:S04]  /*00a0*/  IMAD R5, R0, 0x3, RZ ;  /* 0x0000000300057824 */ /* 0x000fc800078e02ff */
[----:B0-----:R-:W-:-:S05]  /*00b0*/  IMAD.WIDE R2, R5, 0x4, R2 ;  /* 0x0000000405027825 */ /* 0x001fca00078e0202 */
[----:B-1----:R-:W-:Y:S01]  /*00c0*/  STG.E desc[UR4][R2.64], RZ ;  /* 0x000000ff02007986 */ /* 0x002fe2000c101904 */
[----:B------:R-:W-:Y:S05]  /*00d0*/  EXIT ;  /* 0x000000000000794d */ /* 0x000fea0003800000 */
.L_x_0:
[----:B------:R-:W-:-:S00]  /*00e0*/  BRA `(.L_x_0) ;  /* 0xfffffffc00fc7947 */ /* 0x000fc0000383ffff */
[----:B------:R-:W-:-:S00]  /*00f0*/  NOP ;  /* 0x0000000000007918 */ /* 0x000fc00000000000 */
        /* <DEDUP_REMOVED lines=8> */
.L_x_1:


//--------------------- .nv.shared.reserved.0     --------------------------
	.section	.nv.shared.reserved.0,"aw",@nobits
	.weak		__nv_reservedSMEM_offset_0_alias
	.size		__nv_reservedSMEM_offset_0_alias, 0, 64
	.other		__nv_reservedSMEM_offset_0_alias,@"STO_CUDA_RESERVED_SHARED STV_DEFAULT"
__nv_reservedSMEM_offset_0_alias:
	.zero		0
	.zero		64


//--------------------- .nv.constant0._Z23project_lidar_to_cameraPfS_S_i --------------------------
	.section	.nv.constant0._Z23project_lidar_to_cameraPfS_S_i,"a",@progbits
	.sectionflags	@""
	.align	4
.nv.constant0._Z23project_lidar_to_cameraPfS_S_i:
	.zero		924


//--------------------- SYMBOLS --------------------------

	.type		.nv.reservedSmem.offset0,@object
	.size		.nv.reservedSmem.offset0,0x4
